//
// Generated by NVIDIA NVVM Compiler
//
// Compiler Build ID: CL-36424714
// Cuda compilation tools, release 13.0, V13.0.88
// Based on NVVM 20.0.0
//

.version 9.0
.target sm_100
.address_size 64

	// .globl	_Z10matrixMult6MatrixS_S_
.extern .func  (.param .b32 func_retval0) vprintf
(
	.param .b64 vprintf_param_0,
	.param .b64 vprintf_param_1
)
;
.global .align 1 .b8 $str[30] = {10, 116, 104, 114, 101, 97, 100, 73, 100, 120, 40, 37, 100, 41, 32, 116, 104, 114, 101, 97, 100, 73, 100, 121, 40, 37, 100, 41, 10};

.visible .entry _Z10matrixMult6MatrixS_S_(
	.param .align 8 .b8 _Z10matrixMult6MatrixS_S__param_0[16],
	.param .align 8 .b8 _Z10matrixMult6MatrixS_S__param_1[16],
	.param .align 8 .b8 _Z10matrixMult6MatrixS_S__param_2[16]
)
{
	.local .align 8 .b8 	__local_depot0[8];
	.reg .b64 	%SP;
	.reg .b64 	%SPL;
	.reg .pred 	%p<10>;
	.reg .b32 	%r<49>;
	.reg .b32 	%f<68>;
	.reg .b64 	%rd<44>;

	mov.u64 	%SPL, __local_depot0;
	cvta.local.u64 	%SP, %SPL;
	ld.param.u64 	%rd5, [_Z10matrixMult6MatrixS_S__param_2+8];
	ld.param.v2.u32 	{%r22, %r23}, [_Z10matrixMult6MatrixS_S__param_0];
	ld.param.u64 	%rd6, [_Z10matrixMult6MatrixS_S__param_1+8];
	ld.param.u64 	%rd4, [_Z10matrixMult6MatrixS_S__param_0+8];
	ld.param.v2.u32 	{%r24, %r25}, [_Z10matrixMult6MatrixS_S__param_2];
	add.u64 	%rd7, %SP, 0;
	add.u64 	%rd8, %SPL, 0;
	cvta.to.global.u64 	%rd1, %rd4;
	cvta.to.global.u64 	%rd2, %rd6;
	mov.u32 	%r26, %ntid.y;
	mov.u32 	%r27, %ctaid.y;
	mov.u32 	%r28, %tid.y;
	mad.lo.s32 	%r3, %r26, %r27, %r28;
	mov.u32 	%r29, %ntid.x;
	mov.u32 	%r30, %ctaid.x;
	mov.u32 	%r31, %tid.x;
	mad.lo.s32 	%r4, %r29, %r30, %r31;
	st.local.v2.u32 	[%rd8], {%r31, %r28};
	mov.u64 	%rd9, $str;
	cvta.global.u64 	%rd10, %rd9;
	{ // callseq 0, 0
	.param .b64 param0;
	st.param.b64 	[param0], %rd10;
	.param .b64 param1;
	st.param.b64 	[param1], %rd7;
	.param .b32 retval0;
	call.uni (retval0), 
	vprintf, 
	(
	param0, 
	param1
	);
	ld.param.b32 	%r32, [retval0];
	} // callseq 0
	setp.eq.s32 	%p1, %r22, 0;
	mov.f32 	%f67, 0f00000000;
	@%p1 bra 	$L__BB0_12;
	mul.lo.s32 	%r5, %r23, %r3;
	and.b32  	%r6, %r22, 7;
	setp.lt.u32 	%p2, %r22, 8;
	mov.f32 	%f67, 0f00000000;
	mov.b32 	%r47, 0;
	@%p2 bra 	$L__BB0_4;
	and.b32  	%r47, %r22, -8;
	neg.s32 	%r45, %r47;
	shl.b32 	%r9, %r25, 3;
	add.s64 	%rd3, %rd1, 16;
	mov.f32 	%f67, 0f00000000;
	mul.wide.s32 	%rd15, %r25, 4;
	mov.u32 	%r43, %r5;
	mov.u32 	%r44, %r4;
$L__BB0_3:
	.pragma "nounroll";
	mul.wide.s32 	%rd11, %r43, 4;
	add.s64 	%rd12, %rd3, %rd11;
	ld.global.f32 	%f17, [%rd12+-16];
	mul.wide.s32 	%rd13, %r44, 4;
	add.s64 	%rd14, %rd2, %rd13;
	ld.global.f32 	%f18, [%rd14];
	fma.rn.f32 	%f19, %f17, %f18, %f67;
	ld.global.f32 	%f20, [%rd12+-12];
	add.s64 	%rd16, %rd14, %rd15;
	ld.global.f32 	%f21, [%rd16];
	fma.rn.f32 	%f22, %f20, %f21, %f19;
	ld.global.f32 	%f23, [%rd12+-8];
	add.s64 	%rd17, %rd16, %rd15;
	ld.global.f32 	%f24, [%rd17];
	fma.rn.f32 	%f25, %f23, %f24, %f22;
	ld.global.f32 	%f26, [%rd12+-4];
	add.s64 	%rd18, %rd17, %rd15;
	ld.global.f32 	%f27, [%rd18];
	fma.rn.f32 	%f28, %f26, %f27, %f25;
	ld.global.f32 	%f29, [%rd12];
	add.s64 	%rd19, %rd18, %rd15;
	ld.global.f32 	%f30, [%rd19];
	fma.rn.f32 	%f31, %f29, %f30, %f28;
	ld.global.f32 	%f32, [%rd12+4];
	add.s64 	%rd20, %rd19, %rd15;
	ld.global.f32 	%f33, [%rd20];
	fma.rn.f32 	%f34, %f32, %f33, %f31;
	ld.global.f32 	%f35, [%rd12+8];
	add.s64 	%rd21, %rd20, %rd15;
	ld.global.f32 	%f36, [%rd21];
	fma.rn.f32 	%f37, %f35, %f36, %f34;
	ld.global.f32 	%f38, [%rd12+12];
	add.s64 	%rd22, %rd21, %rd15;
	ld.global.f32 	%f39, [%rd22];
	fma.rn.f32 	%f67, %f38, %f39, %f37;
	add.s32 	%r45, %r45, 8;
	add.s32 	%r44, %r44, %r9;
	add.s32 	%r43, %r43, 8;
	setp.ne.s32 	%p3, %r45, 0;
	@%p3 bra 	$L__BB0_3;
$L__BB0_4:
	setp.eq.s32 	%p4, %r6, 0;
	@%p4 bra 	$L__BB0_12;
	and.b32  	%r17, %r22, 3;
	setp.lt.u32 	%p5, %r6, 4;
	@%p5 bra 	$L__BB0_7;
	add.s32 	%r35, %r47, %r5;
	mul.wide.s32 	%rd23, %r35, 4;
	add.s64 	%rd24, %rd1, %rd23;
	ld.global.f32 	%f41, [%rd24];
	mad.lo.s32 	%r36, %r47, %r25, %r4;
	mul.wide.s32 	%rd25, %r36, 4;
	add.s64 	%rd26, %rd2, %rd25;
	ld.global.f32 	%f42, [%rd26];
	fma.rn.f32 	%f43, %f41, %f42, %f67;
	ld.global.f32 	%f44, [%rd24+4];
	mul.wide.s32 	%rd27, %r25, 4;
	add.s64 	%rd28, %rd26, %rd27;
	ld.global.f32 	%f45, [%rd28];
	fma.rn.f32 	%f46, %f44, %f45, %f43;
	ld.global.f32 	%f47, [%rd24+8];
	add.s64 	%rd29, %rd28, %rd27;
	ld.global.f32 	%f48, [%rd29];
	fma.rn.f32 	%f49, %f47, %f48, %f46;
	ld.global.f32 	%f50, [%rd24+12];
	add.s64 	%rd30, %rd29, %rd27;
	ld.global.f32 	%f51, [%rd30];
	fma.rn.f32 	%f67, %f50, %f51, %f49;
	add.s32 	%r47, %r47, 4;
$L__BB0_7:
	setp.eq.s32 	%p6, %r17, 0;
	@%p6 bra 	$L__BB0_12;
	setp.eq.s32 	%p7, %r17, 1;
	@%p7 bra 	$L__BB0_10;
	add.s32 	%r37, %r47, %r5;
	mul.wide.s32 	%rd31, %r37, 4;
	add.s64 	%rd32, %rd1, %rd31;
	ld.global.f32 	%f53, [%rd32];
	mad.lo.s32 	%r38, %r47, %r25, %r4;
	mul.wide.s32 	%rd33, %r38, 4;
	add.s64 	%rd34, %rd2, %rd33;
	ld.global.f32 	%f54, [%rd34];
	fma.rn.f32 	%f55, %f53, %f54, %f67;
	ld.global.f32 	%f56, [%rd32+4];
	mul.wide.s32 	%rd35, %r25, 4;
	add.s64 	%rd36, %rd34, %rd35;
	ld.global.f32 	%f57, [%rd36];
	fma.rn.f32 	%f67, %f56, %f57, %f55;
	add.s32 	%r47, %r47, 2;
$L__BB0_10:
	and.b32  	%r39, %r22, 1;
	setp.eq.b32 	%p8, %r39, 1;
	not.pred 	%p9, %p8;
	@%p9 bra 	$L__BB0_12;
	add.s32 	%r40, %r47, %r5;
	mul.wide.s32 	%rd37, %r40, 4;
	add.s64 	%rd38, %rd1, %rd37;
	ld.global.f32 	%f58, [%rd38];
	mad.lo.s32 	%r41, %r47, %r25, %r4;
	mul.wide.s32 	%rd39, %r41, 4;
	add.s64 	%rd40, %rd2, %rd39;
	ld.global.f32 	%f59, [%rd40];
	fma.rn.f32 	%f67, %f58, %f59, %f67;
$L__BB0_12:
	cvta.to.global.u64 	%rd41, %rd5;
	mad.lo.s32 	%r42, %r25, %r3, %r4;
	mul.wide.s32 	%rd42, %r42, 4;
	add.s64 	%rd43, %rd41, %rd42;
	st.global.f32 	[%rd43], %f67;
	ret;

}


// ===== COMPILED SASS (sm_100) =====

	.target	sm_100

	.elftype	@"ET_EXEC"


//--------------------- .note.nv.tkinfo           --------------------------
	.section	.note.nv.tkinfo,"",@"SHT_NOTE"
	.sectionflags	@"SHF_NOTE_NV_TKINFO"
	.tkinfo
        /*0018*/ 	.word	0x00000002
        /*0030*/ 	.string	""
        /*0030*/ 	.string	"ptxas"
        /*0030*/ 	.string	"Cuda compilation tools, release 13.0, V13.0.88"
        /*0030*/ 	.string	"Build cuda_13.0.r13.0/compiler.36424714_0"
        /*0030*/ 	.string	"-arch sm_100 -m 64 "



//--------------------- .note.nv.cuinfo           --------------------------
	.section	.note.nv.cuinfo,"",@"SHT_NOTE"
	.sectionflags	@"SHF_NOTE_NV_CUINFO"
        /*0018*/ 	.short	0x0002
        /*001a*/ 	.short	0x0064
        /*001c*/ 	.short	0x0082
	.zero		2


//--------------------- .nv.info                  --------------------------
	.section	.nv.info,"",@"SHT_CUDA_INFO"
	.align	4


	//----- nvinfo : EIATTR_REGCOUNT
	.align		4
        /*0000*/ 	.byte	0x04, 0x2f
        /*0002*/ 	.short	(.L_2 - .L_1)
	.align		4
.L_1:
        /*0004*/ 	.word	index@(_Z10matrixMult6MatrixS_S_)
        /*0008*/ 	.word	0x00000020


	//----- nvinfo : EIATTR_FRAME_SIZE
	.align		4
.L_2:
        /*000c*/ 	.byte	0x04, 0x11
        /*000e*/ 	.short	(.L_4 - .L_3)
	.align		4
.L_3:
        /*0010*/ 	.word	index@(_Z10matrixMult6MatrixS_S_)
        /*0014*/ 	.word	0x00000008


	//----- nvinfo : EIATTR_MIN_STACK_SIZE
	.align		4
.L_4:
        /*0018*/ 	.byte	0x04, 0x12
        /*001a*/ 	.short	(.L_6 - .L_5)
	.align		4
.L_5:
        /*001c*/ 	.word	index@(_Z10matrixMult6MatrixS_S_)
        /*0020*/ 	.word	0x00000008
.L_6:


//--------------------- .nv.compat                --------------------------
	.section	.nv.compat,"",@"SHT_CUDA_COMPAT_INFO"
	.align	4
        /*0000*/ 	.byte	0x02, 0x09, 0x00, 0x00, 0x02, 0x02, 0x01, 0x00, 0x02, 0x05, 0x05, 0x00, 0x03, 0x07, 0x01, 0x01
        /*0010*/ 	.byte	0x02, 0x03, 0x00, 0x00, 0x02, 0x06, 0x01, 0x00, 0x04, 0x0b, 0x08, 0x00, 0x09, 0x00, 0x00, 0x00
        /*0020*/ 	.byte	0x00, 0x00, 0x00, 0x00


//--------------------- .nv.info._Z10matrixMult6MatrixS_S_ --------------------------
	.section	.nv.info._Z10matrixMult6MatrixS_S_,"",@"SHT_CUDA_INFO"
	.sectionflags	@""
	.align	4


	//----- nvinfo : EIATTR_CUDA_API_VERSION
	.align		4
        /*0000*/ 	.byte	0x04, 0x37
        /*0002*/ 	.short	(.L_8 - .L_7)
.L_7:
        /*0004*/ 	.word	0x00000082


	//----- nvinfo : EIATTR_KPARAM_INFO
	.align		4
.L_8:
        /*0008*/ 	.byte	0x04, 0x17
        /*000a*/ 	.short	(.L_10 - .L_9)
.L_9:
        /*000c*/ 	.word	0x00000000
        /*0010*/ 	.short	0x0002
        /*0012*/ 	.short	0x0020
        /*0014*/ 	.byte	0x00, 0xf0, 0x41, 0x00


	//----- nvinfo : EIATTR_KPARAM_INFO
	.align		4
.L_10:
        /*0018*/ 	.byte	0x04, 0x17
        /*001a*/ 	.short	(.L_12 - .L_11)
.L_11:
        /*001c*/ 	.word	0x00000000
        /*0020*/ 	.short	0x0001
        /*0022*/ 	.short	0x0010
        /*0024*/ 	.byte	0x00, 0xf0, 0x41, 0x00


	//----- nvinfo : EIATTR_KPARAM_INFO
	.align		4
.L_12:
        /*0028*/ 	.byte	0x04, 0x17
        /*002a*/ 	.short	(.L_14 - .L_13)
.L_13:
        /*002c*/ 	.word	0x00000000
        /*0030*/ 	.short	0x0000
        /*0032*/ 	.short	0x0000
        /*0034*/ 	.byte	0x00, 0xf0, 0x41, 0x00


	//----- nvinfo : EIATTR_SPARSE_MMA_MASK
	.align		4
.L_14:
        /*0038*/ 	.byte	0x03, 0x50
        /*003a*/ 	.short	0x0000


	//----- nvinfo : EIATTR_MAXREG_COUNT
	.align		4
        /*003c*/ 	.byte	0x03, 0x1b
        /*003e*/ 	.short	0x00ff


	//----- nvinfo : EIATTR_EXTERNS
	.align		4
        /*0040*/ 	.byte	0x04, 0x0f
        /*0042*/ 	.short	(.L_16 - .L_15)


	//   ....[0]....
	.align		4
.L_15:
        /*0044*/ 	.word	index@(vprintf)


	//----- nvinfo : EIATTR_MERCURY_ISA_VERSION
	.align		4
.L_16:
        /*0048*/ 	.byte	0x03, 0x5f
        /*004a*/ 	.short	0x0101


	//----- nvinfo : EIATTR_VRC_CTA_INIT_COUNT
	.align		4
        /*004c*/ 	.byte	0x02, 0x4a
	.zero		1
	.zero		1


	//----- nvinfo : EIATTR_SYSCALL_OFFSETS
	.align		4
        /*0050*/ 	.byte	0x04, 0x46
        /*0052*/ 	.short	(.L_18 - .L_17)


	//   ....[0]....
.L_17:
        /*0054*/ 	.word	0x00000150


	//----- nvinfo : EIATTR_EXIT_INSTR_OFFSETS
	.align		4
.L_18:
        /*0058*/ 	.byte	0x04, 0x1c
        /*005a*/ 	.short	(.L_20 - .L_19)


	//   ....[0]....
.L_19:
        /*005c*/ 	.word	0x00000bf0


	//----- nvinfo : EIATTR_CRS_STACK_SIZE
	.align		4
.L_20:
        /*0060*/ 	.byte	0x04, 0x1e
        /*0062*/ 	.short	(.L_22 - .L_21)
.L_21:
        /*0064*/ 	.word	0x00000000


	//----- nvinfo : EIATTR_CBANK_PARAM_SIZE
	.align		4
.L_22:
        /*0068*/ 	.byte	0x03, 0x19
        /*006a*/ 	.short	0x0030


	//----- nvinfo : EIATTR_PARAM_CBANK
	.align		4
        /*006c*/ 	.byte	0x04, 0x0a
        /*006e*/ 	.short	(.L_24 - .L_23)
	.align		4
.L_23:
        /*0070*/ 	.word	index@(.nv.constant0._Z10matrixMult6MatrixS_S_)
        /*0074*/ 	.short	0x0380
        /*0076*/ 	.short	0x0030


	//----- nvinfo : EIATTR_SW_WAR
	.align		4
.L_24:
        /*0078*/ 	.byte	0x04, 0x36
        /*007a*/ 	.short	(.L_26 - .L_25)
.L_25:
        /*007c*/ 	.word	0x00000008
.L_26:


//--------------------- .nv.callgraph             --------------------------
	.section	.nv.callgraph,"",@"SHT_CUDA_CALLGRAPH"
	.align	4
	.sectionentsize	8
	.align		4
        /*0000*/ 	.word	0x00000000
	.align		4
        /*0004*/ 	.word	0xffffffff
	.align		4
        /*0008*/ 	.word	index@(_Z10matrixMult6MatrixS_S_)
	.align		4
        /*000c*/ 	.word	index@(vprintf)
	.align		4
        /*0010*/ 	.word	0x00000000
	.align		4
        /*0014*/ 	.word	0xfffffffe
	.align		4
        /*0018*/ 	.word	0x00000000
	.align		4
        /*001c*/ 	.word	0xfffffffd
	.align		4
        /*0020*/ 	.word	0x00000000
	.align		4
        /*0024*/ 	.word	0xfffffffc


//--------------------- .nv.constant4             --------------------------
	.section	.nv.constant4,"a",@progbits
	.align	8
	.align		8
.nv.constant4:
        /*0000*/ 	.dword	vprintf
	.align		8
        /*0008*/ 	.dword	$str


//--------------------- .text._Z10matrixMult6MatrixS_S_ --------------------------
	.section	.text._Z10matrixMult6MatrixS_S_,"ax",@progbits
	.align	128
        .global         _Z10matrixMult6MatrixS_S_
        .type           _Z10matrixMult6MatrixS_S_,@function
        .size           _Z10matrixMult6MatrixS_S_,(.L_x_6 - _Z10matrixMult6MatrixS_S_)
        .other          _Z10matrixMult6MatrixS_S_,@"STO_CUDA_ENTRY STV_DEFAULT"
_Z10matrixMult6MatrixS_S_:
.text._Z10matrixMult6MatrixS_S_:
[----:B------:R-:W0:Y:S01]  /*0000*/  LDC R1, c[0x0][0x37c] ;  /* 0x0000df00ff017b82 */ /* 0x000e220000000800 */
[----:B------:R-:W1:Y:S01]  /*0010*/  S2R R11, SR_TID.Y ;  /* 0x00000000000b7919 */ /* 0x000e620000002200 */
[----:B0-----:R-:W-:Y:S01]  /*0020*/  VIADD R1, R1, 0xfffffff8 ;  /* 0xfffffff801017836 */ /* 0x001fe20000000000 */
[----:B------:R-:W-:Y:S01]  /*0030*/  MOV R0, 0x0 ;  /* 0x0000000000007802 */ /* 0x000fe20000000f00 */
[----:B------:R-:W0:Y:S01]  /*0040*/  LDCU UR4, c[0x0][0x2f8] ;  /* 0x00005f00ff0477ac */ /* 0x000e220008000800 */
[----:B------:R-:W1:Y:S03]  /*0050*/  S2R R10, SR_TID.X ;  /* 0x00000000000a7919 */ /* 0x000e660000002100 */
[----:B------:R2:W3:Y:S01]  /*0060*/  LDC.64 R8, c[0x4][R0] ;  /* 0x0100000000087b82 */ /* 0x0004e20000000a00 */
[----:B------:R-:W4:Y:S01]  /*0070*/  LDCU UR5, c[0x0][0x2fc] ;  /* 0x00005f80ff0577ac */ /* 0x000f220008000800 */
[----:B------:R-:W5:Y:S01]  /*0080*/  S2R R2, SR_CTAID.Y ;  /* 0x0000000000027919 */ /* 0x000f620000002600 */
[----:B------:R-:W5:Y:S01]  /*0090*/  LDCU UR6, c[0x0][0x364] ;  /* 0x00006c80ff0677ac */ /* 0x000f620008000800 */
[----:B------:R-:W2:Y:S01]  /*00a0*/  S2R R17, SR_CTAID.X ;  /* 0x0000000000117919 */ /* 0x000ea20000002500 */
[----:B------:R-:W2:Y:S01]  /*00b0*/  LDCU UR7, c[0x0][0x360] ;  /* 0x00006c00ff0777ac */ /* 0x000ea20008000800 */
[----:B------:R-:W1:Y:S01]  /*00c0*/  LDCU.64 UR8, c[0x4][0x8] ;  /* 0x01000100ff0877ac */ /* 0x000e620008000a00 */
[----:B0-----:R-:W-:-:S05]  /*00d0*/  IADD3 R6, P0, PT, R1, UR4, RZ ;  /* 0x0000000401067c10 */ /* 0x001fca000ff1e0ff */
[----:B----4-:R-:W-:Y:S01]  /*00e0*/  IMAD.X R7, RZ, RZ, UR5, P0 ;  /* 0x00000005ff077e24 */ /* 0x010fe200080e06ff */
[----:B-1----:R0:W-:Y:S01]  /*00f0*/  STL.64 [R1], R10 ;  /* 0x0000000a01007387 */ /* 0x0021e20000100a00 */
[----:B------:R-:W-:Y:S02]  /*0100*/  IMAD.U32 R4, RZ, RZ, UR8 ;  /* 0x00000008ff047e24 */ /* 0x000fe4000f8e00ff */
[----:B------:R-:W-:Y:S02]  /*0110*/  IMAD.U32 R5, RZ, RZ, UR9 ;  /* 0x00000009ff057e24 */ /* 0x000fe4000f8e00ff */
[----:B-----5:R-:W-:Y:S02]  /*0120*/  IMAD R2, R2, UR6, R11 ;  /* 0x0000000602027c24 */ /* 0x020fe4000f8e020b */
[----:B--2---:R-:W-:-:S07]  /*0130*/  IMAD R17, R17, UR7, R10 ;  /* 0x0000000711117c24 */ /* 0x004fce000f8e020a */
[----:B------:R-:W-:-:S07]  /*0140*/  LEPC R20, `(.L_x_0) ;  /* 0x000000001014794e */ /* 0x000fce0000000000 */
[----:B0--3--:R-:W-:Y:S05]  /*0150*/  CALL.ABS.NOINC R8 ;  /* 0x0000000008007343 */ /* 0x009fea0003c00000 */
.L_x_0:
[----:B------:R-:W0:Y:S01]  /*0160*/  LDC R0, c[0x0][0x380] ;  /* 0x0000e000ff007b82 */ /* 0x000e220000000800 */
[----:B------:R-:W-:-:S07]  /*0170*/  IMAD.MOV.U32 R22, RZ, RZ, RZ ;  /* 0x000000ffff167224 */ /* 0x000fce00078e00ff */
[----:B------:R-:W1:Y:S01]  /*0180*/  LDC.64 R18, c[0x0][0x358] ;  /* 0x0000d600ff127b82 */ /* 0x000e620000000a00 */
[----:B0-----:R-:W-:-:S13]  /*0190*/  ISETP.NE.AND P0, PT, R0, RZ, PT ;  /* 0x000000ff0000720c */ /* 0x001fda0003f05270 */
[----:B-1----:R-:W-:Y:S05]  /*01a0*/  @!P0 BRA `(.L_x_1) ;  /* 0x0000000800748947 */ /* 0x002fea0003800000 */
[----:B------:R-:W0:Y:S01]  /*01b0*/  LDCU UR4, c[0x0][0x384] ;  /* 0x00007080ff0477ac */ /* 0x000e220008000800 */
[C---:B------:R-:W-:Y:S01]  /*01c0*/  ISETP.GE.U32.AND P1, PT, R0.reuse, 0x8, PT ;  /* 0x000000080000780c */ /* 0x040fe20003f26070 */
[----:B------:R-:W-:Y:S01]  /*01d0*/  IMAD.MOV.U32 R22, RZ, RZ, RZ ;  /* 0x000000ffff167224 */ /* 0x000fe200078e00ff */
[----:B------:R-:W-:Y:S01]  /*01e0*/  LOP3.LUT R23, R0, 0x7, RZ, 0xc0, !PT ;  /* 0x0000000700177812 */ /* 0x000fe200078ec0ff */
[----:B------:R-:W-:-:S03]  /*01f0*/  IMAD.MOV.U32 R14, RZ, RZ, RZ ;  /* 0x000000ffff0e7224 */ /* 0x000fc600078e00ff */
[----:B------:R-:W-:Y:S01]  /*0200*/  ISETP.NE.AND P0, PT, R23, RZ, PT ;  /* 0x000000ff1700720c */ /* 0x000fe20003f05270 */
[----:B0-----:R-:W-:-:S06]  /*0210*/  IMAD R15, R2, UR4, RZ ;  /* 0x00000004020f7c24 */ /* 0x001fcc000f8e02ff */
[----:B------:R-:W-:Y:S06]  /*0220*/  @!P1 BRA `(.L_x_2) ;  /* 0x0000000400089947 */ /* 0x000fec0003800000 */
[----:B------:R-:W0:Y:S01]  /*0230*/  LDC.64 R4, c[0x0][0x388] ;  /* 0x0000e200ff047b82 */ /* 0x000e220000000a00 */
[----:B------:R-:W-:Y:S01]  /*0240*/  LOP3.LUT R14, R0, 0xfffffff8, RZ, 0xc0, !PT ;  /* 0xfffffff8000e7812 */ /* 0x000fe200078ec0ff */
[----:B------:R-:W-:Y:S01]  /*0250*/  BSSY.RECONVERGENT B0, `(.L_x_2) ;  /* 0x000003f000007945 */ /* 0x000fe20003800200 */
[----:B------:R-:W-:Y:S01]  /*0260*/  IMAD.MOV.U32 R22, RZ, RZ, RZ ;  /* 0x000000ffff167224 */ /* 0x000fe200078e00ff */
[----:B------:R-:W-:Y:S01]  /*0270*/  MOV R20, R17 ;  /* 0x0000001100147202 */ /* 0x000fe20000000f00 */
[----:B------:R-:W-:Y:S02]  /*0280*/  IMAD.MOV.U32 R3, RZ, RZ, R15 ;  /* 0x000000ffff037224 */ /* 0x000fe400078e000f */
[----:B------:R-:W-:Y:S01]  /*0290*/  IMAD.MOV R16, RZ, RZ, -R14 ;  /* 0x000000ffff107224 */ /* 0x000fe200078e0a0e */
[----:B0-----:R-:W-:-:S05]  /*02a0*/  IADD3 R4, P1, PT, R4, 0x10, RZ ;  /* 0x0000001004047810 */ /* 0x001fca0007f3e0ff */
[----:B------:R-:W-:-:S08]  /*02b0*/  IMAD.X R5, RZ, RZ, R5, P1 ;  /* 0x000000ffff057224 */ /* 0x000fd000008e0605 */
.L_x_3:
[----:B------:R-:W0:Y:S01]  /*02c0*/  LDC.64 R8, c[0x0][0x398] ;  /* 0x0000e600ff087b82 */ /* 0x000e220000000a00 */
[C---:B------:R-:W-:Y:S01]  /*02d0*/  R2UR UR4, R18.reuse ;  /* 0x00000000120472ca */ /* 0x040fe200000e0000 */
[----:B------:R-:W-:Y:S01]  /*02e0*/  IMAD.WIDE R6, R3, 0x4, R4 ;  /* 0x0000000403067825 */ /* 0x000fe200078e0204 */
[C---:B------:R-:W-:Y:S02]  /*02f0*/  R2UR UR5, R19.reuse ;  /* 0x00000000130572ca */ /* 0x040fe400000e0000 */
[C---:B------:R-:W-:Y:S02]  /*0300*/  R2UR UR6, R18.reuse ;  /* 0x00000000120672ca */ /* 0x040fe400000e0000 */
[C---:B------:R-:W-:Y:S01]  /*0310*/  R2UR UR7, R19.reuse ;  /* 0x00000000130772ca */ /* 0x040fe200000e0000 */
[----:B------:R-:W1:Y:S01]  /*0320*/  LDC R21, c[0x0][0x3a4] ;  /* 0x0000e900ff157b82 */ /* 0x000e620000000800 */
[----:B------:R-:W-:Y:S02]  /*0330*/  R2UR UR8, R18 ;  /* 0x00000000120872ca */ /* 0x000fe400000e0000 */
[----:B------:R-:W-:-:S02]  /*0340*/  R2UR UR9, R19 ;  /* 0x00000000130972ca */ /* 0x000fc400000e0000 */
[----:B------:R-:W-:Y:S02]  /*0350*/  R2UR UR10, R18 ;  /* 0x00000000120a72ca */ /* 0x000fe400000e0000 */
[----:B------:R-:W-:Y:S01]  /*0360*/  R2UR UR11, R19 ;  /* 0x00000000130b72ca */ /* 0x000fe200000e0000 */
[----:B------:R-:W2:Y:S04]  /*0370*/  LDG.E R29, desc[UR4][R6.64+-0x10] ;  /* 0xfffff004061d7981 */ /* 0x000ea8000c1e1900 */
[----:B------:R-:W3:Y:S01]  /*0380*/  LDG.E R26, desc[UR4][R6.64+-0x8] ;  /* 0xfffff804061a7981 */ /* 0x000ee2000c1e1900 */
[----:B0-----:R-:W-:-:S03]  /*0390*/  IMAD.WIDE R8, R20, 0x4, R8 ;  /* 0x0000000414087825 */ /* 0x001fc600078e0208 */
[----:B------:R-:W4:Y:S04]  /*03a0*/  LDG.E R24, desc[UR8][R6.64+-0xc] ;  /* 0xfffff40806187981 */ /* 0x000f28000c1e1900 */
[----:B------:R0:W2:Y:S01]  /*03b0*/  LDG.E R28, desc[UR6][R8.64] ;  /* 0x00000006081c7981 */ /* 0x0000a2000c1e1900 */
[----:B-1----:R-:W-:-:S05]  /*03c0*/  IMAD.WIDE R10, R21, 0x4, R8 ;  /* 0x00000004150a7825 */ /* 0x002fca00078e0208 */
[----:B------:R1:W4:Y:S01]  /*03d0*/  LDG.E R25, desc[UR10][R10.64] ;  /* 0x0000000a0a197981 */ /* 0x000322000c1e1900 */
[----:B------:R-:W-:-:S05]  /*03e0*/  IMAD.WIDE R12, R21, 0x4, R10 ;  /* 0x00000004150c7825 */ /* 0x000fca00078e020a */
[----:B------:R5:W3:Y:S01]  /*03f0*/  LDG.E R27, desc[UR6][R12.64] ;  /* 0x000000060c1b7981 */ /* 0x000ae2000c1e1900 */
[----:B0-----:R-:W-:Y:S01]  /*0400*/  IMAD.WIDE R8, R21, 0x4, R12 ;  /* 0x0000000415087825 */ /* 0x001fe200078e020c */
[C---:B------:R-:W-:Y:S02]  /*0410*/  R2UR UR12, R18.reuse ;  /* 0x00000000120c72ca */ /* 0x040fe400000e0000 */
[----:B------:R-:W-:Y:S01]  /*0420*/  R2UR UR13, R19 ;  /* 0x00000000130d72ca */ /* 0x000fe200000e0000 */
[----:B-1----:R-:W-:Y:S01]  /*0430*/  IMAD.WIDE R10, R21, 0x4, R8 ;  /* 0x00000004150a7825 */ /* 0x002fe200078e0208 */
[C---:B------:R-:W-:Y:S02]  /*0440*/  R2UR UR14, R18.reuse ;  /* 0x00000000120e72ca */ /* 0x040fe400000e0000 */
[----:B------:R-:W-:Y:S02]  /*0450*/  R2UR UR15, R19 ;  /* 0x00000000130f72ca */ /* 0x000fe400000e0000 */
[----:B------:R-:W-:Y:S01]  /*0460*/  R2UR UR18, R18 ;  /* 0x00000000121272ca */ /* 0x000fe200000e0000 */
[----:B-----5:R-:W-:Y:S01]  /*0470*/  IMAD.WIDE R12, R21, 0x4, R10 ;  /* 0x00000004150c7825 */ /* 0x020fe200078e020a */
[----:B------:R-:W-:-:S02]  /*0480*/  R2UR UR19, R19 ;  /* 0x00000000131372ca */ /* 0x000fc400000e0000 */
[----:B------:R-:W-:Y:S02]  /*0490*/  R2UR UR16, R18 ;  /* 0x00000000121072ca */ /* 0x000fe400000e0000 */
[----:B------:R-:W-:Y:S01]  /*04a0*/  R2UR UR17, R19 ;  /* 0x00000000131172ca */ /* 0x000fe200000e0000 */
[----:B--2---:R-:W-:Y:S02]  /*04b0*/  FFMA R29, R29, R28, R22 ;  /* 0x0000001c1d1d7223 */ /* 0x004fe40000000016 */
[----:B------:R0:W2:Y:S04]  /*04c0*/  LDG.E R22, desc[UR6][R8.64] ;  /* 0x0000000608167981 */ /* 0x0000a8000c1e1900 */
[----:B------:R-:W5:Y:S01]  /*04d0*/  LDG.E R28, desc[UR14][R6.64+0x8] ;  /* 0x0000080e061c7981 */ /* 0x000f62000c1e1900 */
[----:B----4-:R-:W-:-:S03]  /*04e0*/  FFMA R29, R24, R25, R29 ;  /* 0x00000019181d7223 */ /* 0x010fc6000000001d */
[----:B------:R-:W2:Y:S01]  /*04f0*/  LDG.E R25, desc[UR4][R6.64+-0x4] ;  /* 0xfffffc0406197981 */ /* 0x000ea2000c1e1900 */
[----:B0-----:R-:W-:-:S04]  /*0500*/  IMAD.WIDE R8, R21, 0x4, R12 ;  /* 0x0000000415087825 */ /* 0x001fc800078e020c */
[----:B---3--:R-:W-:Y:S01]  /*0510*/  FFMA R26, R26, R27, R29 ;  /* 0x0000001b1a1a7223 */ /* 0x008fe2000000001d */
[----:B------:R0:W3:Y:S04]  /*0520*/  LDG.E R24, desc[UR10][R10.64] ;  /* 0x0000000a0a187981 */ /* 0x0000e8000c1e1900 */
[----:B------:R-:W3:Y:S04]  /*0530*/  LDG.E R29, desc[UR8][R6.64] ;  /* 0x00000008061d7981 */ /* 0x000ee8000c1e1900 */
[----:B------:R-:W4:Y:S01]  /*0540*/  LDG.E R27, desc[UR12][R12.64] ;  /* 0x0000000c0c1b7981 */ /* 0x000f22000c1e1900 */
[----:B0-----:R-:W-:-:S06]  /*0550*/  IMAD.WIDE R10, R21, 0x4, R8 ;  /* 0x00000004150a7825 */ /* 0x001fcc00078e0208 */
[----:B------:R-:W5:Y:S04]  /*0560*/  LDG.E R10, desc[UR4][R10.64] ;  /* 0x000000040a0a7981 */ /* 0x000f68000c1e1900 */
[----:B------:R-:W4:Y:S04]  /*0570*/  LDG.E R12, desc[UR6][R6.64+0x4] ;  /* 0x00000406060c7981 */ /* 0x000f28000c1e1900 */
[----:B------:R-:W5:Y:S04]  /*0580*/  LDG.E R13, desc[UR18][R6.64+0xc] ;  /* 0x00000c12060d7981 */ /* 0x000f68000c1e1900 */
[----:B------:R-:W5:Y:S01]  /*0590*/  LDG.E R7, desc[UR16][R8.64] ;  /* 0x0000001008077981 */ /* 0x000f62000c1e1900 */
[----:B------:R-:W-:-:S05]  /*05a0*/  VIADD R16, R16, 0x8 ;  /* 0x0000000810107836 */ /* 0x000fca0000000000 */
[----:B------:R-:W-:Y:S01]  /*05b0*/  ISETP.NE.AND P1, PT, R16, RZ, PT ;  /* 0x000000ff1000720c */ /* 0x000fe20003f25270 */
[----:B------:R-:W-:Y:S02]  /*05c0*/  IMAD R20, R21, 0x8, R20 ;  /* 0x0000000815147824 */ /* 0x000fe400078e0214 */
[----:B------:R-:W-:Y:S02]  /*05d0*/  VIADD R3, R3, 0x8 ;  /* 0x0000000803037836 */ /* 0x000fe40000000000 */
[----:B--2---:R-:W-:-:S04]  /*05e0*/  FFMA R22, R25, R22, R26 ;  /* 0x0000001619167223 */ /* 0x004fc8000000001a */
[----:B---3--:R-:W-:-:S04]  /*05f0*/  FFMA R29, R29, R24, R22 ;  /* 0x000000181d1d7223 */ /* 0x008fc80000000016 */
[----:B----4-:R-:W-:-:S04]  /*0600*/  FFMA R27, R12, R27, R29 ;  /* 0x0000001b0c1b7223 */ /* 0x010fc8000000001d */
[----:B-----5:R-:W-:-:S04]  /*0610*/  FFMA R28, R28, R7, R27 ;  /* 0x000000071c1c7223 */ /* 0x020fc8000000001b */
[----:B------:R-:W-:Y:S01]  /*0620*/  FFMA R22, R13, R10, R28 ;  /* 0x0000000a0d167223 */ /* 0x000fe2000000001c */
[----:B------:R-:W-:Y:S06]  /*0630*/  @P1 BRA `(.L_x_3) ;  /* 0xfffffffc00201947 */ /* 0x000fec000383ffff */
[----:B------:R-:W-:Y:S05]  /*0640*/  BSYNC.RECONVERGENT B0 ;  /* 0x0000000000007941 */ /* 0x000fea0003800200 */
.L_x_2:
[----:B------:R-:W-:Y:S05]  /*0650*/  @!P0 BRA `(.L_x_1) ;  /* 0x0000000400488947 */ /* 0x000fea0003800000 */
[----:B------:R-:W-:Y:S02]  /*0660*/  ISETP.GE.U32.AND P0, PT, R23, 0x4, PT ;  /* 0x000000041700780c */ /* 0x000fe40003f06070 */
[----:B------:R-:W-:-:S04]  /*0670*/  LOP3.LUT R16, R0, 0x3, RZ, 0xc0, !PT ;  /* 0x0000000300107812 */ /* 0x000fc800078ec0ff */
[----:B------:R-:W-:-:S07]  /*0680*/  ISETP.NE.AND P1, PT, R16, RZ, PT ;  /* 0x000000ff1000720c */ /* 0x000fce0003f25270 */
[----:B------:R-:W-:Y:S06]  /*0690*/  @!P0 BRA `(.L_x_4) ;  /* 0x0000000000948947 */ /* 0x000fec0003800000 */
[----:B------:R-:W0:Y:S01]  /*06a0*/  LDC R9, c[0x0][0x3a4] ;  /* 0x0000e900ff097b82 */ /* 0x000e220000000800 */
[C---:B------:R-:W-:Y:S01]  /*06b0*/  R2UR UR6, R18.reuse ;  /* 0x00000000120672ca */ /* 0x040fe200000e0000 */
[----:B------:R-:W-:Y:S01]  /*06c0*/  IMAD.IADD R3, R15, 0x1, R14 ;  /* 0x000000010f037824 */ /* 0x000fe200078e020e */
[C---:B------:R-:W-:Y:S02]  /*06d0*/  R2UR UR7, R19.reuse ;  /* 0x00000000130772ca */ /* 0x040fe400000e0000 */
[C---:B------:R-:W-:Y:S02]  /*06e0*/  R2UR UR4, R18.reuse ;  /* 0x00000000120472ca */ /* 0x040fe400000e0000 */
[C---:B------:R-:W-:Y:S01]  /*06f0*/  R2UR UR5, R19.reuse ;  /* 0x00000000130572ca */ /* 0x040fe200000e0000 */
[----:B------:R-:W1:Y:S01]  /*0700*/  LDC.64 R12, c[0x0][0x398] ;  /* 0x0000e600ff0c7b82 */ /* 0x000e620000000a00 */
[----:B------:R-:W-:Y:S02]  /*0710*/  R2UR UR10, R18 ;  /* 0x00000000120a72ca */ /* 0x000fe400000e0000 */
[----:B------:R-:W-:-:S02]  /*0720*/  R2UR UR11, R19 ;  /* 0x00000000130b72ca */ /* 0x000fc400000e0000 */
[C---:B------:R-:W-:Y:S02]  /*0730*/  R2UR UR8, R18.reuse ;  /* 0x00000000120872ca */ /* 0x040fe400000e0000 */
[C---:B------:R-:W-:Y:S01]  /*0740*/  R2UR UR9, R19.reuse ;  /* 0x00000000130972ca */ /* 0x040fe200000e0000 */
[----:B------:R-:W2:Y:S01]  /*0750*/  LDC.64 R4, c[0x0][0x388] ;  /* 0x0000e200ff047b82 */ /* 0x000ea20000000a00 */
[C---:B------:R-:W-:Y:S02]  /*0760*/  R2UR UR14, R18.reuse ;  /* 0x00000000120e72ca */ /* 0x040fe400000e0000 */
[C---:B------:R-:W-:Y:S02]  /*0770*/  R2UR UR15, R19.reuse ;  /* 0x00000000130f72ca */ /* 0x040fe400000e0000 */
[----:B------:R-:W-:Y:S02]  /*0780*/  R2UR UR12, R18 ;  /* 0x00000000120c72ca */ /* 0x000fe400000e0000 */
[----:B------:R-:W-:Y:S01]  /*0790*/  R2UR UR13, R19 ;  /* 0x00000000130d72ca */ /* 0x000fe200000e0000 */
[----:B0-----:R-:W-:-:S04]  /*07a0*/  IMAD R7, R14, R9, R17 ;  /* 0x000000090e077224 */ /* 0x001fc800078e0211 */
[----:B-1----:R-:W-:Y:S01]  /*07b0*/  IMAD.WIDE R12, R7, 0x4, R12 ;  /* 0x00000004070c7825 */ /* 0x002fe200078e020c */
[----:B------:R-:W-:-:S03]  /*07c0*/  R2UR UR16, R18 ;  /* 0x00000000121072ca */ /* 0x000fc600000e0000 */
[----:B------:R-:W-:Y:S01]  /*07d0*/  IMAD.WIDE R10, R9, 0x4, R12 ;  /* 0x00000004090a7825 */ /* 0x000fe200078e020c */
[----:B------:R-:W-:Y:S01]  /*07e0*/  R2UR UR17, R19 ;  /* 0x00000000131172ca */ /* 0x000fe200000e0000 */
[----:B------:R-:W3:Y:S02]  /*07f0*/  LDG.E R12, desc[UR6][R12.64] ;  /* 0x000000060c0c7981 */ /* 0x000ee4000c1e1900 */
[----:B--2---:R-:W-:-:S04]  /*0800*/  IMAD.WIDE R4, R3, 0x4, R4 ;  /* 0x0000000403047825 */ /* 0x004fc800078e0204 */
[C---:B------:R-:W-:Y:S01]  /*0810*/  IMAD.WIDE R6, R9.reuse, 0x4, R10 ;  /* 0x0000000409067825 */ /* 0x040fe200078e020a */
[----:B------:R-:W3:Y:S04]  /*0820*/  LDG.E R3, desc[UR4][R4.64] ;  /* 0x0000000404037981 */ /* 0x000ee8000c1e1900 */
[----:B------:R-:W2:Y:S01]  /*0830*/  LDG.E R10, desc[UR10][R10.64] ;  /* 0x0000000a0a0a7981 */ /* 0x000ea2000c1e1900 */
[----:B------:R-:W-:-:S03]  /*0840*/  IMAD.WIDE R8, R9, 0x4, R6 ;  /* 0x0000000409087825 */ /* 0x000fc600078e0206 */
[----:B------:R-:W2:Y:S04]  /*0850*/  LDG.E R20, desc[UR8][R4.64+0x4] ;  /* 0x0000040804147981 */ /* 0x000ea8000c1e1900 */
[----:B------:R-:W4:Y:S04]  /*0860*/  LDG.E R21, desc[UR14][R6.64] ;  /* 0x0000000e06157981 */ /* 0x000f28000c1e1900 */
[----:B------:R-:W4:Y:S04]  /*0870*/  LDG.E R24, desc[UR12][R4.64+0x8] ;  /* 0x0000080c04187981 */ /* 0x000f28000c1e1900 */
[----:B------:R-:W5:Y:S04]  /*0880*/  LDG.E R26, desc[UR6][R4.64+0xc] ;  /* 0x00000c06041a7981 */ /* 0x000f68000c1e1900 */
[----:B------:R-:W5:Y:S01]  /*0890*/  LDG.E R8, desc[UR16][R8.64] ;  /* 0x0000001008087981 */ /* 0x000f62000c1e1900 */
[----:B------:R-:W-:Y:S01]  /*08a0*/  IADD3 R14, PT, PT, R14, 0x4, RZ ;  /* 0x000000040e0e7810 */ /* 0x000fe20007ffe0ff */
[----:B---3--:R-:W-:-:S04]  /*08b0*/  FFMA R3, R3, R12, R22 ;  /* 0x0000000c03037223 */ /* 0x008fc80000000016 */
[----:B--2---:R-:W-:-:S04]  /*08c0*/  FFMA R3, R20, R10, R3 ;  /* 0x0000000a14037223 */ /* 0x004fc80000000003 */
[----:B----4-:R-:W-:-:S04]  /*08d0*/  FFMA R3, R24, R21, R3 ;  /* 0x0000001518037223 */ /* 0x010fc80000000003 */
[----:B-----5:R-:W-:-:S07]  /*08e0*/  FFMA R22, R26, R8, R3 ;  /* 0x000000081a167223 */ /* 0x020fce0000000003 */
.L_x_4:
[----:B------:R-:W-:Y:S05]  /*08f0*/  @!P1 BRA `(.L_x_1) ;  /* 0x0000000000a09947 */ /* 0x000fea0003800000 */
[----:B------:R-:W-:Y:S02]  /*0900*/  ISETP.NE.AND P0, PT, R16, 0x1, PT ;  /* 0x000000011000780c */ /* 0x000fe40003f05270 */
[----:B------:R-:W-:-:S04]  /*0910*/  LOP3.LUT R0, R0, 0x1, RZ, 0xc0, !PT ;  /* 0x0000000100007812 */ /* 0x000fc800078ec0ff */
[----:B------:R-:W-:-:S07]  /*0920*/  ISETP.NE.U32.AND P1, PT, R0, 0x1, PT ;  /* 0x000000010000780c */ /* 0x000fce0003f25070 */
[----:B------:R-:W0:Y:S01]  /*0930*/  @P0 LDC R9, c[0x0][0x3a4] ;  /* 0x0000e900ff090b82 */ /* 0x000e220000000800 */
[C---:B------:R-:W-:Y:S01]  /*0940*/  @P0 R2UR UR6, R18.reuse ;  /* 0x00000000120602ca */ /* 0x040fe200000e0000 */
[----:B------:R-:W-:Y:S01]  /*0950*/  @P0 IMAD.IADD R3, R15, 0x1, R14 ;  /* 0x000000010f030824 */ /* 0x000fe200078e020e */
[C---:B------:R-:W-:Y:S02]  /*0960*/  @P0 R2UR UR7, R19.reuse ;  /* 0x00000000130702ca */ /* 0x040fe400000e0000 */
[C---:B------:R-:W-:Y:S02]  /*0970*/  @P0 R2UR UR4, R18.reuse ;  /* 0x00000000120402ca */ /* 0x040fe400000e0000 */
[C---:B------:R-:W-:Y:S01]  /*0980*/  @P0 R2UR UR5, R19.reuse ;  /* 0x00000000130502ca */ /* 0x040fe200000e0000 */
[----:B------:R-:W1:Y:S01]  /*0990*/  @P0 LDC.64 R12, c[0x0][0x398] ;  /* 0x0000e600ff0c0b82 */ /* 0x000e620000000a00 */
[----:B------:R-:W-:Y:S02]  /*09a0*/  @P0 R2UR UR8, R18 ;  /* 0x00000000120802ca */ /* 0x000fe400000e0000 */
[----:B------:R-:W-:-:S02]  /*09b0*/  @P0 R2UR UR9, R19 ;  /* 0x00000000130902ca */ /* 0x000fc400000e0000 */
[C---:B------:R-:W-:Y:S02]  /*09c0*/  @P0 R2UR UR10, R18.reuse ;  /* 0x00000000120a02ca */ /* 0x040fe400000e0000 */
[C---:B------:R-:W-:Y:S01]  /*09d0*/  @P0 R2UR UR11, R19.reuse ;  /* 0x00000000130b02ca */ /* 0x040fe200000e0000 */
[----:B------:R-:W2:Y:S01]  /*09e0*/  @P0 LDC.64 R10, c[0x0][0x388] ;  /* 0x0000e200ff0a0b82 */ /* 0x000ea20000000a00 */
[C---:B------:R-:W-:Y:S02]  /*09f0*/  @!P1 R2UR UR12, R18.reuse ;  /* 0x00000000120c92ca */ /* 0x040fe400000e0000 */
[C---:B------:R-:W-:Y:S02]  /*0a00*/  @!P1 R2UR UR13, R19.reuse ;  /* 0x00000000130d92ca */ /* 0x040fe400000e0000 */
[----:B------:R-:W-:Y:S02]  /*0a10*/  @!P1 R2UR UR14, R18 ;  /* 0x00000000120e92ca */ /* 0x000fe400000e0000 */
[----:B------:R-:W-:Y:S01]  /*0a20*/  @!P1 R2UR UR15, R19 ;  /* 0x00000000130f92ca */ /* 0x000fe200000e0000 */
[----:B------:R-:W3:Y:S01]  /*0a30*/  @!P1 LDC R0, c[0x0][0x3a4] ;  /* 0x0000e900ff009b82 */ /* 0x000ee20000000800 */
[----:B0-----:R-:W-:-:S02]  /*0a40*/  @P0 IMAD R21, R14, R9, R17 ;  /* 0x000000090e150224 */ /* 0x001fc400078e0211 */
[----:B------:R-:W-:-:S04]  /*0a50*/  @P0 VIADD R14, R14, 0x2 ;  /* 0x000000020e0e0836 */ /* 0x000fc80000000000 */
[----:B------:R-:W-:Y:S01]  /*0a60*/  @!P1 IMAD.IADD R15, R15, 0x1, R14 ;  /* 0x000000010f0f9824 */ /* 0x000fe200078e020e */
[----:B------:R-:W0:Y:S01]  /*0a70*/  @!P1 LDC.64 R6, c[0x0][0x388] ;  /* 0x0000e200ff069b82 */ /* 0x000e220000000a00 */
[----:B-1----:R-:W-:-:S07]  /*0a80*/  @P0 IMAD.WIDE R12, R21, 0x4, R12 ;  /* 0x00000004150c0825 */ /* 0x002fce00078e020c */
[----:B------:R-:W1:Y:S01]  /*0a90*/  @!P1 LDC.64 R4, c[0x0][0x398] ;  /* 0x0000e600ff049b82 */ /* 0x000e620000000a00 */
[----:B--2---:R-:W-:Y:S02]  /*0aa0*/  @P0 IMAD.WIDE R10, R3, 0x4, R10 ;  /* 0x00000004030a0825 */ /* 0x004fe400078e020a */
[----:B------:R-:W2:Y:S02]  /*0ab0*/  @P0 LDG.E R3, desc[UR6][R12.64] ;  /* 0x000000060c030981 */ /* 0x000ea4000c1e1900 */
[----:B------:R-:W-:Y:S02]  /*0ac0*/  @P0 IMAD.WIDE R8, R9, 0x4, R12 ;  /* 0x0000000409080825 */ /* 0x000fe400078e020c */
[----:B------:R-:W2:Y:S02]  /*0ad0*/  @P0 LDG.E R23, desc[UR4][R10.64] ;  /* 0x000000040a170981 */ /* 0x000ea4000c1e1900 */
[----:B---3--:R-:W-:Y:S02]  /*0ae0*/  @!P1 IMAD R21, R14, R0, R17 ;  /* 0x000000000e159224 */ /* 0x008fe400078e0211 */
[----:B------:R-:W3:Y:S04]  /*0af0*/  @P0 LDG.E R0, desc[UR8][R10.64+0x4] ;  /* 0x000004080a000981 */ /* 0x000ee8000c1e1900 */
[----:B------:R-:W3:Y:S01]  /*0b00*/  @P0 LDG.E R8, desc[UR10][R8.64] ;  /* 0x0000000a08080981 */ /* 0x000ee2000c1e1900 */
[----:B0-----:R-:W-:-:S06]  /*0b10*/  @!P1 IMAD.WIDE R6, R15, 0x4, R6 ;  /* 0x000000040f069825 */ /* 0x001fcc00078e0206 */
[----:B------:R-:W4:Y:S01]  /*0b20*/  @!P1 LDG.E R7, desc[UR12][R6.64] ;  /* 0x0000000c06079981 */ /* 0x000f22000c1e1900 */
[----:B-1----:R-:W-:-:S06]  /*0b30*/  @!P1 IMAD.WIDE R4, R21, 0x4, R4 ;  /* 0x0000000415049825 */ /* 0x002fcc00078e0204 */
[----:B------:R-:W4:Y:S01]  /*0b40*/  @!P1 LDG.E R4, desc[UR14][R4.64] ;  /* 0x0000000e04049981 */ /* 0x000f22000c1e1900 */
[----:B--2---:R-:W-:-:S04]  /*0b50*/  @P0 FFMA R3, R23, R3, R22 ;  /* 0x0000000317030223 */ /* 0x004fc80000000016 */
[----:B---3--:R-:W-:-:S04]  /*0b60*/  @P0 FFMA R22, R0, R8, R3 ;  /* 0x0000000800160223 */ /* 0x008fc80000000003 */
[----:B----4-:R-:W-:-:S07]  /*0b70*/  @!P1 FFMA R22, R7, R4, R22 ;  /* 0x0000000407169223 */ /* 0x010fce0000000016 */
.L_x_1:
[----:B------:R-:W0:Y:S01]  /*0b80*/  LDC.64 R4, c[0x0][0x3a8] ;  /* 0x0000ea00ff047b82 */ /* 0x000e220000000a00 */
[----:B------:R-:W1:Y:S01]  /*0b90*/  LDCU UR4, c[0x0][0x3a4] ;  /* 0x00007480ff0477ac */ /* 0x000e620008000800 */
[----:B------:R-:W-:Y:S02]  /*0ba0*/  R2UR UR6, R18 ;  /* 0x00000000120672ca */ /* 0x000fe400000e0000 */
[----:B------:R-:W-:Y:S01]  /*0bb0*/  R2UR UR7, R19 ;  /* 0x00000000130772ca */ /* 0x000fe200000e0000 */
[----:B-1----:R-:W-:-:S04]  /*0bc0*/  IMAD R3, R2, UR4, R17 ;  /* 0x0000000402037c24 */ /* 0x002fc8000f8e0211 */
[----:B0-----:R-:W-:-:S08]  /*0bd0*/  IMAD.WIDE R2, R3, 0x4, R4 ;  /* 0x0000000403027825 */ /* 0x001fd000078e0204 */
[----:B------:R-:W-:Y:S01]  /*0be0*/  STG.E desc[UR6][R2.64], R22 ;  /* 0x0000001602007986 */ /* 0x000fe2000c101906 */
[----:B------:R-:W-:Y:S05]  /*0bf0*/  EXIT ;  /* 0x000000000000794d */ /* 0x000fea0003800000 */
.L_x_5:
[----:B------:R-:W-:-:S00]  /*0c00*/  BRA `(.L_x_5) ;  /* 0xfffffffc00fc7947 */ /* 0x000fc0000383ffff */
[----:B------:R-:W-:-:S00]  /*0c10*/  NOP ;  /* 0x0000000000007918 */ /* 0x000fc00000000000 */
        /* <DEDUP_REMOVED lines=14> */
.L_x_6:


//--------------------- .nv.global.init           --------------------------
	.section	.nv.global.init,"aw",@progbits
.nv.global.init:
	.type		$str,@object
	.size		$str,(.L_0 - $str)
$str:
        /*0000*/ 	.byte	0x0a, 0x74, 0x68, 0x72, 0x65, 0x61, 0x64, 0x49, 0x64, 0x78, 0x28, 0x25, 0x64, 0x29, 0x20, 0x74
        /*0010*/ 	.byte	0x68, 0x72, 0x65, 0x61, 0x64, 0x49, 0x64, 0x79, 0x28, 0x25, 0x64, 0x29, 0x0a, 0x00
.L_0:


//--------------------- .nv.shared.reserved.0     --------------------------
	.section	.nv.shared.reserved.0,"aw",@nobits
	.weak		__nv_reservedSMEM_offset_0_alias
	.size		__nv_reservedSMEM_offset_0_alias, 0, 64
	.other		__nv_reservedSMEM_offset_0_alias,@"STO_CUDA_RESERVED_SHARED STV_DEFAULT"
__nv_reservedSMEM_offset_0_alias:
	.zero		0
	.zero		64


//--------------------- .nv.constant0._Z10matrixMult6MatrixS_S_ --------------------------
	.section	.nv.constant0._Z10matrixMult6MatrixS_S_,"a",@progbits
	.sectionflags	@""
	.align	4
.nv.constant0._Z10matrixMult6MatrixS_S_:
	.zero		944


//--------------------- SYMBOLS --------------------------

	.type		.nv.reservedSmem.offset0,@object
	.size		.nv.reservedSmem.offset0,0x4
	.type		vprintf,@function
